	.headerflags	@"EF_CUDA_TEXMODE_UNIFIED EF_CUDA_64BIT_ADDRESS EF_CUDA_ACCELERATORS EF_CUDA_SM90 EF_CUDA_VIRTUAL_SM(EF_CUDA_SM90)"
	.elftype	@"ET_EXEC"


//--------------------- .nv.info                  --------------------------
	.section	.nv.info,"",@"SHT_CUDA_INFO"
	.align	4


	//----- nvinfo : EIATTR_REGCOUNT
	.align		4
        /*0000*/ 	.byte	0x04, 0x2f
        /*0002*/ 	.short	(.L_1 - .L_0)
	.align		4
.L_0:
        /*0004*/ 	.word	index@(triton_per_fused_mean_34)
        /*0008*/ 	.word	0x0000000e


	//----- nvinfo : EIATTR_MIN_STACK_SIZE
	.align		4
.L_1:
        /*000c*/ 	.byte	0x04, 0x12
        /*000e*/ 	.short	(.L_3 - .L_2)
	.align		4
.L_2:
        /*0010*/ 	.word	index@(triton_per_fused_mean_34)
        /*0014*/ 	.word	0x00000000


	//----- nvinfo : EIATTR_FRAME_SIZE
	.align		4
.L_3:
        /*0018*/ 	.byte	0x04, 0x11
        /*001a*/ 	.short	(.L_5 - .L_4)
	.align		4
.L_4:
        /*001c*/ 	.word	index@(triton_per_fused_mean_34)
        /*0020*/ 	.word	0x00000000


	//----- nvinfo : EIATTR_MIN_STACK_SIZE
	.align		4
.L_5:
        /*0024*/ 	.byte	0x04, 0x12
        /*0026*/ 	.short	(.L_7 - .L_6)
	.align		4
.L_6:
        /*0028*/ 	.word	index@(triton_per_fused_mean_34)
        /*002c*/ 	.word	0x00000000
.L_7:


//--------------------- .nv.info.triton_per_fused_mean_34 --------------------------
	.section	.nv.info.triton_per_fused_mean_34,"",@"SHT_CUDA_INFO"
	.sectionflags	@""
	.align	4


	//----- nvinfo : EIATTR_CUDA_API_VERSION
	.align		4
        /*0000*/ 	.byte	0x04, 0x37
        /*0002*/ 	.short	(.L_9 - .L_8)
.L_8:
        /*0004*/ 	.word	0x0000007c


	//----- nvinfo : EIATTR_KPARAM_INFO
	.align		4
.L_9:
        /*0008*/ 	.byte	0x04, 0x17
        /*000a*/ 	.short	(.L_11 - .L_10)
.L_10:
        /*000c*/ 	.word	0x00000000
        /*0010*/ 	.short	0x0003
        /*0012*/ 	.short	0x0014
        /*0014*/ 	.byte	0x00, 0xf0, 0x11, 0x00


	//----- nvinfo : EIATTR_KPARAM_INFO
	.align		4
.L_11:
        /*0018*/ 	.byte	0x04, 0x17
        /*001a*/ 	.short	(.L_13 - .L_12)
.L_12:
        /*001c*/ 	.word	0x00000000
        /*0020*/ 	.short	0x0002
        /*0022*/ 	.short	0x0010
        /*0024*/ 	.byte	0x00, 0xf0, 0x11, 0x00


	//----- nvinfo : EIATTR_KPARAM_INFO
	.align		4
.L_13:
        /*0028*/ 	.byte	0x04, 0x17
        /*002a*/ 	.short	(.L_15 - .L_14)
.L_14:
        /*002c*/ 	.word	0x00000000
        /*0030*/ 	.short	0x0001
        /*0032*/ 	.short	0x0008
        /*0034*/ 	.byte	0x00, 0xf4, 0x21, 0x00


	//----- nvinfo : EIATTR_KPARAM_INFO
	.align		4
.L_15:
        /*0038*/ 	.byte	0x04, 0x17
        /*003a*/ 	.short	(.L_17 - .L_16)
.L_16:
        /*003c*/ 	.word	0x00000000
        /*0040*/ 	.short	0x0000
        /*0042*/ 	.short	0x0000
        /*0044*/ 	.byte	0x00, 0xf4, 0x21, 0x00


	//----- nvinfo : EIATTR_SPARSE_MMA_MASK
	.align		4
.L_17:
        /*0048*/ 	.byte	0x03, 0x50
        /*004a*/ 	.short	0x0000


	//----- nvinfo : EIATTR_MAXREG_COUNT
	.align		4
        /*004c*/ 	.byte	0x03, 0x1b
        /*004e*/ 	.short	0x00ff


	//----- nvinfo : EIATTR_COOP_GROUP_MASK_REGIDS
	.align		4
        /*0050*/ 	.byte	0x04, 0x29
        /*0052*/ 	.short	(.L_19 - .L_18)


	//   ....[0]....
.L_18:
        /*0054*/ 	.word	0xffffffff


	//   ....[1]....
        /*0058*/ 	.word	0xffffffff


	//   ....[2]....
        /*005c*/ 	.word	0xffffffff


	//   ....[3]....
        /*0060*/ 	.word	0xffffffff


	//----- nvinfo : EIATTR_COOP_GROUP_INSTR_OFFSETS
	.align		4
.L_19:
        /*0064*/ 	.byte	0x04, 0x28
        /*0066*/ 	.short	(.L_21 - .L_20)


	//   ....[0]....
.L_20:
        /*0068*/ 	.word	0x00000140


	//   ....[1]....
        /*006c*/ 	.word	0x00000170


	//   ....[2]....
        /*0070*/ 	.word	0x00000190


	//   ....[3]....
        /*0074*/ 	.word	0x000001c0


	//----- nvinfo : EIATTR_EXIT_INSTR_OFFSETS
	.align		4
.L_21:
        /*0078*/ 	.byte	0x04, 0x1c
        /*007a*/ 	.short	(.L_23 - .L_22)


	//   ....[0]....
.L_22:
        /*007c*/ 	.word	0x000001f0


	//   ....[1]....
        /*0080*/ 	.word	0x00000220


	//----- nvinfo : EIATTR_REQNTID
	.align		4
.L_23:
        /*0084*/ 	.byte	0x04, 0x10
        /*0086*/ 	.short	(.L_25 - .L_24)
.L_24:
        /*0088*/ 	.word	0x00000040
        /*008c*/ 	.word	0x00000001
        /*0090*/ 	.word	0x00000001


	//----- nvinfo : EIATTR_CBANK_PARAM_SIZE
	.align		4
.L_25:
        /*0094*/ 	.byte	0x03, 0x19
        /*0096*/ 	.short	0x0018


	//----- nvinfo : EIATTR_PARAM_CBANK
	.align		4
        /*0098*/ 	.byte	0x04, 0x0a
        /*009a*/ 	.short	(.L_27 - .L_26)
	.align		4
.L_26:
        /*009c*/ 	.word	index@(.nv.constant0.triton_per_fused_mean_34)
        /*00a0*/ 	.short	0x0210
        /*00a2*/ 	.short	0x0018


	//----- nvinfo : EIATTR_SW_WAR
	.align		4
.L_27:
        /*00a4*/ 	.byte	0x04, 0x36
        /*00a6*/ 	.short	(.L_29 - .L_28)
.L_28:
        /*00a8*/ 	.word	0x00000008
.L_29:


//--------------------- .nv.callgraph             --------------------------
	.section	.nv.callgraph,"",@"SHT_CUDA_CALLGRAPH"
	.align	4
	.sectionentsize	8
	.align		4
        /*0000*/ 	.word	0x00000000
	.align		4
        /*0004*/ 	.word	0xffffffff
	.align		4
        /*0008*/ 	.word	0x00000000
	.align		4
        /*000c*/ 	.word	0xfffffffe
	.align		4
        /*0010*/ 	.word	0x00000000
	.align		4
        /*0014*/ 	.word	0xfffffffd
	.align		4
        /*0018*/ 	.word	0x00000000
	.align		4
        /*001c*/ 	.word	0xfffffffc


//--------------------- .text.triton_per_fused_mean_34 --------------------------
	.section	.text.triton_per_fused_mean_34,"ax",@progbits
	.sectionflags	@"SHF_BARRIERS=1"
	.align	128
        .global         triton_per_fused_mean_34
        .type           triton_per_fused_mean_34,@function
        .size           triton_per_fused_mean_34,(.L_x_1 - triton_per_fused_mean_34)
        .other          triton_per_fused_mean_34,@"STO_CUDA_ENTRY STV_DEFAULT"
triton_per_fused_mean_34:
.text.triton_per_fused_mean_34:
[----:B------:R-:W0:Y:S02]  /*0000*/  LDC R1, c[0x0][0x28] ;  /* 0x00000a00ff017b82 */ /* 0x000e240000000800 */
[----:B------:R-:W1:Y:S01]  /*0010*/  S2R R10, SR_CTAID.X ;  /* 0x00000000000a7919 */ /* 0x000e620000002500 */
[----:B------:R-:W2:Y:S01]  /*0020*/  LDC.64 R2, c[0x0][0x218] ;  /* 0x00008600ff027b82 */ /* 0x000ea20000000a00 */
[----:B------:R-:W-:Y:S01]  /*0030*/  ULDC.64 UR4, c[0x0][0x208] ;  /* 0x0000820000047ab9 */ /* 0x000fe20000000a00 */
[----:B------:R-:W3:Y:S01]  /*0040*/  S2R R11, SR_TID.X ;  /* 0x00000000000b7919 */ /* 0x000ee20000002100 */
[C---:B-1----:R-:W-:Y:S01]  /*0050*/  IMAD.HI R0, R10.reuse, 0x38e38e39, RZ ;  /* 0x38e38e390a007827 */ /* 0x042fe200078e02ff */
[----:B------:R-:W-:-:S04]  /*0060*/  ISETP.GE.AND P0, PT, R10, 0x240, PT ;  /* 0x000002400a00780c */ /* 0x000fc80003f06270 */
[----:B------:R-:W-:-:S04]  /*0070*/  SHF.R.U32.HI R5, RZ, 0x1f, R0 ;  /* 0x0000001fff057819 */ /* 0x000fc80000011600 */
[----:B------:R-:W-:Y:S02]  /*0080*/  LEA.HI.SX32 R5, R0, R5, 0x1b ;  /* 0x0000000500057211 */ /* 0x000fe400078fdaff */
[----:B---3--:R-:W-:-:S03]  /*0090*/  LOP3.LUT R0, R11, 0xf, RZ, 0xc0, !PT ;  /* 0x0000000f0b007812 */ /* 0x008fc600078ec0ff */
[----:B------:R-:W-:-:S04]  /*00a0*/  IMAD R7, R5, -0x90, R10 ;  /* 0xffffff7005077824 */ /* 0x000fc800078e020a */
[----:B------:R-:W-:-:S04]  /*00b0*/  IMAD R0, R0, 0x90, R7 ;  /* 0x0000009000007824 */ /* 0x000fc800078e0207 */
[----:B------:R-:W-:Y:S01]  /*00c0*/  IMAD R5, R5, 0x900, R0 ;  /* 0x0000090005057824 */ /* 0x000fe200078e0200 */
[----:B------:R-:W-:-:S03]  /*00d0*/  HFMA2.MMA R0, -RZ, RZ, 0, 0 ;  /* 0x00000000ff007435 */ /* 0x000fc600000001ff */
[----:B--2---:R-:W-:-:S07]  /*00e0*/  IMAD.WIDE R2, R5, 0x4, R2 ;  /* 0x0000000405027825 */ /* 0x004fce00078e0202 */
[----:B------:R-:W2:Y:S01]  /*00f0*/  @!P0 LDG.E R0, desc[UR4][R2.64] ;  /* 0x0000000402008981 */ /* 0x000ea2000c1e1900 */
[----:B------:R-:W-:Y:S01]  /*0100*/  BAR.SYNC.DEFER_BLOCKING 0x0 ;  /* 0x0000000000007b1d */ /* 0x000fe20000010000 */
[----:B--2---:R-:W-:-:S04]  /*0110*/  SEL R0, R0, RZ, !P0 ;  /* 0x000000ff00007207 */ /* 0x004fc80004000000 */
[----:B------:R-:W-:Y:S02]  /*0120*/  FSEL R0, R0, RZ, !P0 ;  /* 0x000000ff00007208 */ /* 0x000fe40004000000 */
[----:B------:R-:W-:-:S03]  /*0130*/  LOP3.LUT P0, RZ, R11, 0x3f, RZ, 0xc0, !PT ;  /* 0x0000003f0bff7812 */ /* 0x000fc6000780c0ff */
[----:B------:R-:W1:Y:S01]  /*0140*/  SHFL.BFLY PT, R5, R0, 0x8, 0x1f ;  /* 0x0d001f0000057f89 */ /* 0x000e6200000e0000 */
[----:B------:R-:W-:Y:S01]  /*0150*/  ISETP.LT.AND P0, PT, R10, 0x240, !P0 ;  /* 0x000002400a00780c */ /* 0x000fe20004701270 */
[----:B-1----:R-:W-:-:S05]  /*0160*/  FADD R6, R0, R5 ;  /* 0x0000000500067221 */ /* 0x002fca0000000000 */
[----:B------:R-:W1:Y:S02]  /*0170*/  SHFL.BFLY PT, R5, R6, 0x4, 0x1f ;  /* 0x0c801f0006057f89 */ /* 0x000e6400000e0000 */
[----:B-1----:R-:W-:-:S05]  /*0180*/  FADD R7, R6, R5 ;  /* 0x0000000506077221 */ /* 0x002fca0000000000 */
[----:B------:R-:W1:Y:S02]  /*0190*/  SHFL.BFLY PT, R4, R7, 0x2, 0x1f ;  /* 0x0c401f0007047f89 */ /* 0x000e6400000e0000 */
[----:B-1----:R-:W-:Y:S02]  /*01a0*/  FADD R8, R7, R4 ;  /* 0x0000000407087221 */ /* 0x002fe40000000000 */
[----:B------:R-:W1:Y:S03]  /*01b0*/  LDC.64 R4, c[0x0][0x210] ;  /* 0x00008400ff047b82 */ /* 0x000e660000000a00 */
[----:B------:R-:W2:Y:S01]  /*01c0*/  SHFL.BFLY PT, R9, R8, 0x1, 0x1f ;  /* 0x0c201f0008097f89 */ /* 0x000ea200000e0000 */
[----:B-1----:R-:W-:-:S04]  /*01d0*/  IMAD.WIDE R2, R10, 0x4, R4 ;  /* 0x000000040a027825 */ /* 0x002fc800078e0204 */
[----:B--2---:R-:W-:Y:S01]  /*01e0*/  FADD R9, R8, R9 ;  /* 0x0000000908097221 */ /* 0x004fe20000000000 */
[----:B------:R-:W-:Y:S06]  /*01f0*/  @!P0 EXIT ;  /* 0x000000000000894d */ /* 0x000fec0003800000 */
[----:B------:R-:W-:-:S05]  /*0200*/  FMUL R9, R9, 0.0625 ;  /* 0x3d80000009097820 */ /* 0x000fca0000400000 */
[----:B------:R-:W-:Y:S01]  /*0210*/  STG.E desc[UR4][R2.64], R9 ;  /* 0x0000000902007986 */ /* 0x000fe2000c101904 */
[----:B------:R-:W-:Y:S05]  /*0220*/  EXIT ;  /* 0x000000000000794d */ /* 0x000fea0003800000 */
.L_x_0:
[----:B------:R-:W-:-:S00]  /*0230*/  BRA `(.L_x_0) ;  /* 0xfffffffc00fc7947 */ /* 0x000fc0000383ffff */
[----:B------:R-:W-:-:S00]  /*0240*/  NOP ;  /* 0x0000000000007918 */ /* 0x000fc00000000000 */
        /* <DEDUP_REMOVED lines=11> */
.L_x_1:


//--------------------- .nv.constant0.triton_per_fused_mean_34 --------------------------
	.section	.nv.constant0.triton_per_fused_mean_34,"a",@progbits
	.sectionflags	@""
	.align	4
.nv.constant0.triton_per_fused_mean_34:
	.zero		552
